//
// Generated by NVIDIA NVVM Compiler
//
// Compiler Build ID: CL-36424714
// Cuda compilation tools, release 13.0, V13.0.88
// Based on NVVM 20.0.0
//

.version 9.0
.target sm_100
.address_size 64

	// .globl	_Z8baselinePfS_i
// _ZZ6reducePfS_iE3tmp has been demoted

.visible .entry _Z8baselinePfS_i(
	.param .u64 .ptr .align 1 _Z8baselinePfS_i_param_0,
	.param .u64 .ptr .align 1 _Z8baselinePfS_i_param_1,
	.param .u32 _Z8baselinePfS_i_param_2
)
{
	.reg .pred 	%p<2>;
	.reg .b32 	%r<6>;
	.reg .b32 	%f<3>;
	.reg .b64 	%rd<7>;

	ld.param.u64 	%rd1, [_Z8baselinePfS_i_param_0];
	ld.param.u64 	%rd2, [_Z8baselinePfS_i_param_1];
	ld.param.u32 	%r2, [_Z8baselinePfS_i_param_2];
	mov.u32 	%r3, %ctaid.x;
	mov.u32 	%r4, %ntid.x;
	mov.u32 	%r5, %tid.x;
	mad.lo.s32 	%r1, %r3, %r4, %r5;
	setp.ge.s32 	%p1, %r1, %r2;
	@%p1 bra 	$L__BB0_2;
	cvta.to.global.u64 	%rd3, %rd1;
	cvta.to.global.u64 	%rd4, %rd2;
	mul.wide.s32 	%rd5, %r1, 4;
	add.s64 	%rd6, %rd3, %rd5;
	ld.global.f32 	%f1, [%rd6];
	atom.global.add.f32 	%f2, [%rd4], %f1;
$L__BB0_2:
	ret;

}
	// .globl	_Z6reducePfS_i
.visible .entry _Z6reducePfS_i(
	.param .u64 .ptr .align 1 _Z6reducePfS_i_param_0,
	.param .u64 .ptr .align 1 _Z6reducePfS_i_param_1,
	.param .u32 _Z6reducePfS_i_param_2
)
{
	.reg .pred 	%p<10>;
	.reg .b32 	%r<25>;
	.reg .b32 	%f<35>;
	.reg .b64 	%rd<9>;
	// demoted variable
	.shared .align 4 .b8 _ZZ6reducePfS_iE3tmp[32];
	ld.param.u64 	%rd2, [_Z6reducePfS_i_param_0];
	ld.param.u64 	%rd3, [_Z6reducePfS_i_param_1];
	ld.param.u32 	%r8, [_Z6reducePfS_i_param_2];
	mov.u32 	%r1, %ctaid.x;
	mov.u32 	%r2, %ntid.x;
	mov.u32 	%r3, %tid.x;
	mad.lo.s32 	%r24, %r1, %r2, %r3;
	setp.ge.s32 	%p1, %r24, %r8;
	mov.f32 	%f34, 0f00000000;
	@%p1 bra 	$L__BB1_3;
	mov.u32 	%r9, %nctaid.x;
	mul.lo.s32 	%r5, %r9, %r2;
	cvta.to.global.u64 	%rd1, %rd2;
	mov.f32 	%f34, 0f00000000;
$L__BB1_2:
	mul.wide.s32 	%rd4, %r24, 4;
	add.s64 	%rd5, %rd1, %rd4;
	ld.global.f32 	%f7, [%rd5];
	add.f32 	%f34, %f34, %f7;
	add.s32 	%r24, %r24, %r5;
	setp.lt.s32 	%p2, %r24, %r8;
	@%p2 bra 	$L__BB1_2;
$L__BB1_3:
	mov.b32 	%r10, %f34;
	shfl.sync.down.b32	%r11|%p3, %r10, 16, 31, -1;
	mov.b32 	%f8, %r11;
	add.f32 	%f9, %f34, %f8;
	mov.b32 	%r12, %f9;
	shfl.sync.down.b32	%r13|%p4, %r12, 8, 31, -1;
	mov.b32 	%f10, %r13;
	add.f32 	%f11, %f9, %f10;
	mov.b32 	%r14, %f11;
	shfl.sync.down.b32	%r15|%p5, %r14, 4, 31, -1;
	mov.b32 	%f12, %r15;
	add.f32 	%f13, %f11, %f12;
	mov.b32 	%r16, %f13;
	shfl.sync.down.b32	%r17|%p6, %r16, 2, 31, -1;
	mov.b32 	%f14, %r17;
	add.f32 	%f15, %f13, %f14;
	mov.b32 	%r18, %f15;
	shfl.sync.down.b32	%r19|%p7, %r18, 1, 31, -1;
	mov.b32 	%f16, %r19;
	add.f32 	%f4, %f15, %f16;
	and.b32  	%r20, %r3, 31;
	setp.ne.s32 	%p8, %r20, 0;
	@%p8 bra 	$L__BB1_5;
	shr.u32 	%r21, %r3, 3;
	mov.u32 	%r22, _ZZ6reducePfS_iE3tmp;
	add.s32 	%r23, %r22, %r21;
	st.shared.f32 	[%r23], %f4;
$L__BB1_5:
	bar.sync 	0;
	setp.ne.s32 	%p9, %r3, 0;
	@%p9 bra 	$L__BB1_7;
	ld.shared.f32 	%f17, [_ZZ6reducePfS_iE3tmp];
	add.f32 	%f18, %f17, 0f00000000;
	ld.shared.f32 	%f19, [_ZZ6reducePfS_iE3tmp+4];
	add.f32 	%f20, %f18, %f19;
	ld.shared.f32 	%f21, [_ZZ6reducePfS_iE3tmp+8];
	add.f32 	%f22, %f20, %f21;
	ld.shared.f32 	%f23, [_ZZ6reducePfS_iE3tmp+12];
	add.f32 	%f24, %f22, %f23;
	ld.shared.f32 	%f25, [_ZZ6reducePfS_iE3tmp+16];
	add.f32 	%f26, %f24, %f25;
	ld.shared.f32 	%f27, [_ZZ6reducePfS_iE3tmp+20];
	add.f32 	%f28, %f26, %f27;
	ld.shared.f32 	%f29, [_ZZ6reducePfS_iE3tmp+24];
	add.f32 	%f30, %f28, %f29;
	ld.shared.f32 	%f31, [_ZZ6reducePfS_iE3tmp+28];
	add.f32 	%f32, %f30, %f31;
	cvta.to.global.u64 	%rd6, %rd3;
	mul.wide.u32 	%rd7, %r1, 4;
	add.s64 	%rd8, %rd6, %rd7;
	st.global.f32 	[%rd8], %f32;
$L__BB1_7:
	ret;

}


// ===== COMPILED SASS (sm_100) =====

	.target	sm_100

	.elftype	@"ET_EXEC"


//--------------------- .note.nv.tkinfo           --------------------------
	.section	.note.nv.tkinfo,"",@"SHT_NOTE"
	.sectionflags	@"SHF_NOTE_NV_TKINFO"
	.tkinfo
        /*0018*/ 	.word	0x00000002
        /*0030*/ 	.string	""
        /*0030*/ 	.string	"ptxas"
        /*0030*/ 	.string	"Cuda compilation tools, release 13.0, V13.0.88"
        /*0030*/ 	.string	"Build cuda_13.0.r13.0/compiler.36424714_0"
        /*0030*/ 	.string	"-arch sm_100 -m 64 "



//--------------------- .note.nv.cuinfo           --------------------------
	.section	.note.nv.cuinfo,"",@"SHT_NOTE"
	.sectionflags	@"SHF_NOTE_NV_CUINFO"
        /*0018*/ 	.short	0x0002
        /*001a*/ 	.short	0x0064
        /*001c*/ 	.short	0x0082
	.zero		2


//--------------------- .nv.info                  --------------------------
	.section	.nv.info,"",@"SHT_CUDA_INFO"
	.align	4


	//----- nvinfo : EIATTR_REGCOUNT
	.align		4
        /*0000*/ 	.byte	0x04, 0x2f
        /*0002*/ 	.short	(.L_1 - .L_0)
	.align		4
.L_0:
        /*0004*/ 	.word	index@(_Z8baselinePfS_i)
        /*0008*/ 	.word	0x00000008


	//----- nvinfo : EIATTR_FRAME_SIZE
	.align		4
.L_1:
        /*000c*/ 	.byte	0x04, 0x11
        /*000e*/ 	.short	(.L_3 - .L_2)
	.align		4
.L_2:
        /*0010*/ 	.word	index@(_Z8baselinePfS_i)
        /*0014*/ 	.word	0x00000000


	//----- nvinfo : EIATTR_REGCOUNT
	.align		4
.L_3:
        /*0018*/ 	.byte	0x04, 0x2f
        /*001a*/ 	.short	(.L_5 - .L_4)
	.align		4
.L_4:
        /*001c*/ 	.word	index@(_Z6reducePfS_i)
        /*0020*/ 	.word	0x0000000e


	//----- nvinfo : EIATTR_FRAME_SIZE
	.align		4
.L_5:
        /*0024*/ 	.byte	0x04, 0x11
        /*0026*/ 	.short	(.L_7 - .L_6)
	.align		4
.L_6:
        /*0028*/ 	.word	index@(_Z6reducePfS_i)
        /*002c*/ 	.word	0x00000000


	//----- nvinfo : EIATTR_MIN_STACK_SIZE
	.align		4
.L_7:
        /*0030*/ 	.byte	0x04, 0x12
        /*0032*/ 	.short	(.L_9 - .L_8)
	.align		4
.L_8:
        /*0034*/ 	.word	index@(_Z6reducePfS_i)
        /*0038*/ 	.word	0x00000000


	//----- nvinfo : EIATTR_MIN_STACK_SIZE
	.align		4
.L_9:
        /*003c*/ 	.byte	0x04, 0x12
        /*003e*/ 	.short	(.L_11 - .L_10)
	.align		4
.L_10:
        /*0040*/ 	.word	index@(_Z8baselinePfS_i)
        /*0044*/ 	.word	0x00000000
.L_11:


//--------------------- .nv.compat                --------------------------
	.section	.nv.compat,"",@"SHT_CUDA_COMPAT_INFO"
	.align	4
        /*0000*/ 	.byte	0x02, 0x09, 0x00, 0x00, 0x02, 0x02, 0x01, 0x00, 0x02, 0x05, 0x05, 0x00, 0x03, 0x07, 0x01, 0x01
        /*0010*/ 	.byte	0x02, 0x03, 0x00, 0x00, 0x02, 0x06, 0x01, 0x00, 0x04, 0x0b, 0x08, 0x00, 0x09, 0x00, 0x00, 0x00
        /*0020*/ 	.byte	0x00, 0x00, 0x00, 0x00


//--------------------- .nv.info._Z6reducePfS_i   --------------------------
	.section	.nv.info._Z6reducePfS_i,"",@"SHT_CUDA_INFO"
	.sectionflags	@""
	.align	4


	//----- nvinfo : EIATTR_CUDA_API_VERSION
	.align		4
        /*0000*/ 	.byte	0x04, 0x37
        /*0002*/ 	.short	(.L_13 - .L_12)
.L_12:
        /*0004*/ 	.word	0x00000082


	//----- nvinfo : EIATTR_KPARAM_INFO
	.align		4
.L_13:
        /*0008*/ 	.byte	0x04, 0x17
        /*000a*/ 	.short	(.L_15 - .L_14)
.L_14:
        /*000c*/ 	.word	0x00000000
        /*0010*/ 	.short	0x0002
        /*0012*/ 	.short	0x0010
        /*0014*/ 	.byte	0x00, 0xf0, 0x11, 0x00


	//----- nvinfo : EIATTR_KPARAM_INFO
	.align		4
.L_15:
        /*0018*/ 	.byte	0x04, 0x17
        /*001a*/ 	.short	(.L_17 - .L_16)
.L_16:
        /*001c*/ 	.word	0x00000000
        /*0020*/ 	.short	0x0001
        /*0022*/ 	.short	0x0008
        /*0024*/ 	.byte	0x00, 0xf5, 0x21, 0x00


	//----- nvinfo : EIATTR_KPARAM_INFO
	.align		4
.L_17:
        /*0028*/ 	.byte	0x04, 0x17
        /*002a*/ 	.short	(.L_19 - .L_18)
.L_18:
        /*002c*/ 	.word	0x00000000
        /*0030*/ 	.short	0x0000
        /*0032*/ 	.short	0x0000
        /*0034*/ 	.byte	0x00, 0xf5, 0x21, 0x00


	//----- nvinfo : EIATTR_SPARSE_MMA_MASK
	.align		4
.L_19:
        /*0038*/ 	.byte	0x03, 0x50
        /*003a*/ 	.short	0x0000


	//----- nvinfo : EIATTR_MAXREG_COUNT
	.align		4
        /*003c*/ 	.byte	0x03, 0x1b
        /*003e*/ 	.short	0x00ff


	//----- nvinfo : EIATTR_NUM_BARRIERS
	.align		4
        /*0040*/ 	.byte	0x02, 0x4c
        /*0042*/ 	.byte	0x01
	.zero		1


	//----- nvinfo : EIATTR_MERCURY_ISA_VERSION
	.align		4
        /*0044*/ 	.byte	0x03, 0x5f
        /*0046*/ 	.short	0x0101


	//----- nvinfo : EIATTR_COOP_GROUP_MASK_REGIDS
	.align		4
        /*0048*/ 	.byte	0x04, 0x29
        /*004a*/ 	.short	(.L_21 - .L_20)


	//   ....[0]....
.L_20:
        /*004c*/ 	.word	0xffffffff


	//   ....[1]....
        /*0050*/ 	.word	0xffffffff


	//   ....[2]....
        /*0054*/ 	.word	0xffffffff


	//   ....[3]....
        /*0058*/ 	.word	0xffffffff


	//   ....[4]....
        /*005c*/ 	.word	0xffffffff


	//----- nvinfo : EIATTR_COOP_GROUP_INSTR_OFFSETS
	.align		4
.L_21:
        /*0060*/ 	.byte	0x04, 0x28
        /*0062*/ 	.short	(.L_23 - .L_22)


	//   ....[0]....
.L_22:
        /*0064*/ 	.word	0x00000170


	//   ....[1]....
        /*0068*/ 	.word	0x000001d0


	//   ....[2]....
        /*006c*/ 	.word	0x00000210


	//   ....[3]....
        /*0070*/ 	.word	0x00000230


	//   ....[4]....
        /*0074*/ 	.word	0x00000250


	//----- nvinfo : EIATTR_VRC_CTA_INIT_COUNT
	.align		4
.L_23:
        /*0078*/ 	.byte	0x02, 0x4a
	.zero		1
	.zero		1


	//----- nvinfo : EIATTR_EXIT_INSTR_OFFSETS
	.align		4
        /*007c*/ 	.byte	0x04, 0x1c
        /*007e*/ 	.short	(.L_25 - .L_24)


	//   ....[0]....
.L_24:
        /*0080*/ 	.word	0x00000290


	//   ....[1]....
        /*0084*/ 	.word	0x000003a0


	//----- nvinfo : EIATTR_CRS_STACK_SIZE
	.align		4
.L_25:
        /*0088*/ 	.byte	0x04, 0x1e
        /*008a*/ 	.short	(.L_27 - .L_26)
.L_26:
        /*008c*/ 	.word	0x00000000


	//----- nvinfo : EIATTR_CBANK_PARAM_SIZE
	.align		4
.L_27:
        /*0090*/ 	.byte	0x03, 0x19
        /*0092*/ 	.short	0x0014


	//----- nvinfo : EIATTR_PARAM_CBANK
	.align		4
        /*0094*/ 	.byte	0x04, 0x0a
        /*0096*/ 	.short	(.L_29 - .L_28)
	.align		4
.L_28:
        /*0098*/ 	.word	index@(.nv.constant0._Z6reducePfS_i)
        /*009c*/ 	.short	0x0380
        /*009e*/ 	.short	0x0014


	//----- nvinfo : EIATTR_SW_WAR
	.align		4
.L_29:
        /*00a0*/ 	.byte	0x04, 0x36
        /*00a2*/ 	.short	(.L_31 - .L_30)
.L_30:
        /*00a4*/ 	.word	0x00000008
.L_31:


//--------------------- .nv.info._Z8baselinePfS_i --------------------------
	.section	.nv.info._Z8baselinePfS_i,"",@"SHT_CUDA_INFO"
	.sectionflags	@""
	.align	4


	//----- nvinfo : EIATTR_CUDA_API_VERSION
	.align		4
        /*0000*/ 	.byte	0x04, 0x37
        /*0002*/ 	.short	(.L_33 - .L_32)
.L_32:
        /*0004*/ 	.word	0x00000082


	//----- nvinfo : EIATTR_KPARAM_INFO
	.align		4
.L_33:
        /*0008*/ 	.byte	0x04, 0x17
        /*000a*/ 	.short	(.L_35 - .L_34)
.L_34:
        /*000c*/ 	.word	0x00000000
        /*0010*/ 	.short	0x0002
        /*0012*/ 	.short	0x0010
        /*0014*/ 	.byte	0x00, 0xf0, 0x11, 0x00


	//----- nvinfo : EIATTR_KPARAM_INFO
	.align		4
.L_35:
        /*0018*/ 	.byte	0x04, 0x17
        /*001a*/ 	.short	(.L_37 - .L_36)
.L_36:
        /*001c*/ 	.word	0x00000000
        /*0020*/ 	.short	0x0001
        /*0022*/ 	.short	0x0008
        /*0024*/ 	.byte	0x00, 0xf5, 0x21, 0x00


	//----- nvinfo : EIATTR_KPARAM_INFO
	.align		4
.L_37:
        /*0028*/ 	.byte	0x04, 0x17
        /*002a*/ 	.short	(.L_39 - .L_38)
.L_38:
        /*002c*/ 	.word	0x00000000
        /*0030*/ 	.short	0x0000
        /*0032*/ 	.short	0x0000
        /*0034*/ 	.byte	0x00, 0xf5, 0x21, 0x00


	//----- nvinfo : EIATTR_SPARSE_MMA_MASK
	.align		4
.L_39:
        /*0038*/ 	.byte	0x03, 0x50
        /*003a*/ 	.short	0x0000


	//----- nvinfo : EIATTR_MAXREG_COUNT
	.align		4
        /*003c*/ 	.byte	0x03, 0x1b
        /*003e*/ 	.short	0x00ff


	//----- nvinfo : EIATTR_MERCURY_ISA_VERSION
	.align		4
        /*0040*/ 	.byte	0x03, 0x5f
        /*0042*/ 	.short	0x0101


	//----- nvinfo : EIATTR_VRC_CTA_INIT_COUNT
	.align		4
        /*0044*/ 	.byte	0x02, 0x4a
	.zero		1
	.zero		1


	//----- nvinfo : EIATTR_EXIT_INSTR_OFFSETS
	.align		4
        /*0048*/ 	.byte	0x04, 0x1c
        /*004a*/ 	.short	(.L_41 - .L_40)


	//   ....[0]....
.L_40:
        /*004c*/ 	.word	0x00000070


	//   ....[1]....
        /*0050*/ 	.word	0x000000e0


	//----- nvinfo : EIATTR_CBANK_PARAM_SIZE
	.align		4
.L_41:
        /*0054*/ 	.byte	0x03, 0x19
        /*0056*/ 	.short	0x0014


	//----- nvinfo : EIATTR_PARAM_CBANK
	.align		4
        /*0058*/ 	.byte	0x04, 0x0a
        /*005a*/ 	.short	(.L_43 - .L_42)
	.align		4
.L_42:
        /*005c*/ 	.word	index@(.nv.constant0._Z8baselinePfS_i)
        /*0060*/ 	.short	0x0380
        /*0062*/ 	.short	0x0014


	//----- nvinfo : EIATTR_SW_WAR
	.align		4
.L_43:
        /*0064*/ 	.byte	0x04, 0x36
        /*0066*/ 	.short	(.L_45 - .L_44)
.L_44:
        /*0068*/ 	.word	0x00000008
.L_45:


//--------------------- .nv.callgraph             --------------------------
	.section	.nv.callgraph,"",@"SHT_CUDA_CALLGRAPH"
	.align	4
	.sectionentsize	8
	.align		4
        /*0000*/ 	.word	0x00000000
	.align		4
        /*0004*/ 	.word	0xffffffff
	.align		4
        /*0008*/ 	.word	0x00000000
	.align		4
        /*000c*/ 	.word	0xfffffffe
	.align		4
        /*0010*/ 	.word	0x00000000
	.align		4
        /*0014*/ 	.word	0xfffffffd
	.align		4
        /*0018*/ 	.word	0x00000000
	.align		4
        /*001c*/ 	.word	0xfffffffc


//--------------------- .text._Z6reducePfS_i      --------------------------
	.section	.text._Z6reducePfS_i,"ax",@progbits
	.align	128
        .global         _Z6reducePfS_i
        .type           _Z6reducePfS_i,@function
        .size           _Z6reducePfS_i,(.L_x_5 - _Z6reducePfS_i)
        .other          _Z6reducePfS_i,@"STO_CUDA_ENTRY STV_DEFAULT"
_Z6reducePfS_i:
.text._Z6reducePfS_i:
[----:B------:R-:W-:Y:S01]  /*0000*/  LDC R1, c[0x0][0x37c] ;  /* 0x0000df00ff017b82 */ /* 0x000fe20000000800 */
[----:B------:R-:W0:Y:S01]  /*0010*/  S2R R0, SR_CTAID.X ;  /* 0x0000000000007919 */ /* 0x000e220000002500 */
[----:B------:R-:W0:Y:S01]  /*0020*/  LDCU UR4, c[0x0][0x360] ;  /* 0x00006c00ff0477ac */ /* 0x000e220008000800 */
[----:B------:R-:W-:Y:S01]  /*0030*/  BSSY.RECONVERGENT B0, `(.L_x_0) ;  /* 0x0000013000007945 */ /* 0x000fe20003800200 */
[----:B------:R-:W-:Y:S01]  /*0040*/  HFMA2 R6, -RZ, RZ, 0, 0 ;  /* 0x00000000ff067431 */ /* 0x000fe200000001ff */
[----:B------:R-:W0:Y:S01]  /*0050*/  S2R R11, SR_TID.X ;  /* 0x00000000000b7919 */ /* 0x000e220000002100 */
[----:B------:R-:W1:Y:S01]  /*0060*/  LDCU UR5, c[0x0][0x390] ;  /* 0x00007200ff0577ac */ /* 0x000e620008000800 */
[----:B------:R-:W2:Y:S01]  /*0070*/  LDCU.64 UR6, c[0x0][0x358] ;  /* 0x00006b00ff0677ac */ /* 0x000ea20008000a00 */
[----:B0-----:R-:W-:-:S05]  /*0080*/  IMAD R2, R0, UR4, R11 ;  /* 0x0000000400027c24 */ /* 0x001fca000f8e020b */
[----:B-1----:R-:W-:-:S13]  /*0090*/  ISETP.GE.AND P0, PT, R2, UR5, PT ;  /* 0x0000000502007c0c */ /* 0x002fda000bf06270 */
[----:B--2---:R-:W-:Y:S05]  /*00a0*/  @P0 BRA `(.L_x_1) ;  /* 0x00000000002c0947 */ /* 0x004fea0003800000 */
[----:B------:R-:W0:Y:S01]  /*00b0*/  LDC R8, c[0x0][0x370] ;  /* 0x0000dc00ff087b82 */ /* 0x000e220000000800 */
[----:B------:R-:W-:Y:S02]  /*00c0*/  MOV R7, R2 ;  /* 0x0000000200077202 */ /* 0x000fe40000000f00 */
[----:B------:R-:W-:-:S05]  /*00d0*/  MOV R6, RZ ;  /* 0x000000ff00067202 */ /* 0x000fca0000000f00 */
[----:B------:R-:W1:Y:S01]  /*00e0*/  LDC.64 R4, c[0x0][0x380] ;  /* 0x0000e000ff047b82 */ /* 0x000e620000000a00 */
[----:B0-----:R-:W-:-:S07]  /*00f0*/  IMAD R8, R8, UR4, RZ ;  /* 0x0000000408087c24 */ /* 0x001fce000f8e02ff */
.L_x_2:
[----:B-1----:R-:W-:-:S06]  /*0100*/  IMAD.WIDE R2, R7, 0x4, R4 ;  /* 0x0000000407027825 */ /* 0x002fcc00078e0204 */
[----:B------:R-:W2:Y:S01]  /*0110*/  LDG.E R3, desc[UR6][R2.64] ;  /* 0x0000000602037981 */ /* 0x000ea2000c1e1900 */
[----:B------:R-:W-:-:S04]  /*0120*/  IADD3 R7, PT, PT, R8, R7, RZ ;  /* 0x0000000708077210 */ /* 0x000fc80007ffe0ff */
[----:B------:R-:W-:Y:S01]  /*0130*/  ISETP.GE.AND P0, PT, R7, UR5, PT ;  /* 0x0000000507007c0c */ /* 0x000fe2000bf06270 */
[----:B--2---:R-:W-:-:S12]  /*0140*/  FADD R6, R3, R6 ;  /* 0x0000000603067221 */ /* 0x004fd80000000000 */
[----:B------:R-:W-:Y:S05]  /*0150*/  @!P0 BRA `(.L_x_2) ;  /* 0xfffffffc00e88947 */ /* 0x000fea000383ffff */
.L_x_1:
[----:B------:R-:W-:Y:S05]  /*0160*/  BSYNC.RECONVERGENT B0 ;  /* 0x0000000000007941 */ /* 0x000fea0003800200 */
.L_x_0:
[----:B------:R-:W0:Y:S01]  /*0170*/  SHFL.DOWN PT, R3, R6, 0x10, 0x1f ;  /* 0x0a001f0006037f89 */ /* 0x000e2200000e0000 */
[C---:B------:R-:W-:Y:S02]  /*0180*/  LOP3.LUT P0, RZ, R11.reuse, 0x1f, RZ, 0xc0, !PT ;  /* 0x0000001f0bff7812 */ /* 0x040fe4000780c0ff */
[----:B------:R-:W-:-:S11]  /*0190*/  ISETP.NE.AND P1, PT, R11, RZ, PT ;  /* 0x000000ff0b00720c */ /* 0x000fd60003f25270 */
[----:B------:R-:W1:Y:S01]  /*01a0*/  @!P0 S2R R9, SR_CgaCtaId ;  /* 0x0000000000098919 */ /* 0x000e620000008800 */
[----:B0-----:R-:W-:Y:S01]  /*01b0*/  FADD R3, R3, R6 ;  /* 0x0000000603037221 */ /* 0x001fe20000000000 */
[----:B------:R-:W-:-:S04]  /*01c0*/  @!P0 MOV R6, 0x400 ;  /* 0x0000040000068802 */ /* 0x000fc80000000f00 */
[----:B------:R-:W0:Y:S01]  /*01d0*/  SHFL.DOWN PT, R2, R3, 0x8, 0x1f ;  /* 0x09001f0003027f89 */ /* 0x000e2200000e0000 */
[----:B-1----:R-:W-:-:S04]  /*01e0*/  @!P0 LEA R6, R9, R6, 0x18 ;  /* 0x0000000609068211 */ /* 0x002fc800078ec0ff */
[----:B------:R-:W-:Y:S01]  /*01f0*/  @!P0 LEA.HI R6, R11, R6, RZ, 0x1d ;  /* 0x000000060b068211 */ /* 0x000fe200078fe8ff */
[----:B0-----:R-:W-:-:S05]  /*0200*/  FADD R2, R3, R2 ;  /* 0x0000000203027221 */ /* 0x001fca0000000000 */
[----:B------:R-:W0:Y:S02]  /*0210*/  SHFL.DOWN PT, R5, R2, 0x4, 0x1f ;  /* 0x08801f0002057f89 */ /* 0x000e2400000e0000 */
[----:B0-----:R-:W-:-:S05]  /*0220*/  FADD R5, R2, R5 ;  /* 0x0000000502057221 */ /* 0x001fca0000000000 */
[----:B------:R-:W0:Y:S02]  /*0230*/  SHFL.DOWN PT, R4, R5, 0x2, 0x1f ;  /* 0x08401f0005047f89 */ /* 0x000e2400000e0000 */
[----:B0-----:R-:W-:-:S05]  /*0240*/  FADD R4, R5, R4 ;  /* 0x0000000405047221 */ /* 0x001fca0000000000 */
[----:B------:R-:W0:Y:S02]  /*0250*/  SHFL.DOWN PT, R7, R4, 0x1, 0x1f ;  /* 0x08201f0004077f89 */ /* 0x000e2400000e0000 */
[----:B0-----:R-:W-:-:S05]  /*0260*/  FADD R7, R4, R7 ;  /* 0x0000000704077221 */ /* 0x001fca0000000000 */
[----:B------:R0:W-:Y:S01]  /*0270*/  @!P0 STS [R6], R7 ;  /* 0x0000000706008388 */ /* 0x0001e20000000800 */
[----:B------:R-:W-:Y:S06]  /*0280*/  BAR.SYNC.DEFER_BLOCKING 0x0 ;  /* 0x0000000000007b1d */ /* 0x000fec0000010000 */
[----:B------:R-:W-:Y:S05]  /*0290*/  @P1 EXIT ;  /* 0x000000000000194d */ /* 0x000fea0003800000 */
[----:B------:R-:W1:Y:S01]  /*02a0*/  S2UR UR5, SR_CgaCtaId ;  /* 0x00000000000579c3 */ /* 0x000e620000008800 */
[----:B------:R-:W-:-:S07]  /*02b0*/  UMOV UR4, 0x400 ;  /* 0x0000040000047882 */ /* 0x000fce0000000000 */
[----:B------:R-:W2:Y:S01]  /*02c0*/  LDC.64 R2, c[0x0][0x388] ;  /* 0x0000e200ff027b82 */ /* 0x000ea20000000a00 */
[----:B-1----:R-:W-:Y:S01]  /*02d0*/  ULEA UR4, UR5, UR4, 0x18 ;  /* 0x0000000405047291 */ /* 0x002fe2000f8ec0ff */
[----:B--2---:R-:W-:-:S08]  /*02e0*/  IMAD.WIDE.U32 R2, R0, 0x4, R2 ;  /* 0x0000000400027825 */ /* 0x004fd000078e0002 */
[----:B------:R-:W1:Y:S04]  /*02f0*/  LDS.128 R8, [UR4] ;  /* 0x00000004ff087984 */ /* 0x000e680008000c00 */
[----:B0-----:R-:W0:Y:S01]  /*0300*/  LDS.128 R4, [UR4+0x10] ;  /* 0x00001004ff047984 */ /* 0x001e220008000c00 */
[----:B-1----:R-:W-:-:S04]  /*0310*/  FADD R8, RZ, R8 ;  /* 0x00000008ff087221 */ /* 0x002fc80000000000 */
[----:B------:R-:W-:-:S04]  /*0320*/  FADD R9, R8, R9 ;  /* 0x0000000908097221 */ /* 0x000fc80000000000 */
[----:B------:R-:W-:-:S04]  /*0330*/  FADD R10, R9, R10 ;  /* 0x0000000a090a7221 */ /* 0x000fc80000000000 */
[----:B------:R-:W-:-:S04]  /*0340*/  FADD R11, R10, R11 ;  /* 0x0000000b0a0b7221 */ /* 0x000fc80000000000 */
[----:B0-----:R-:W-:-:S04]  /*0350*/  FADD R4, R11, R4 ;  /* 0x000000040b047221 */ /* 0x001fc80000000000 */
[----:B------:R-:W-:-:S04]  /*0360*/  FADD R5, R4, R5 ;  /* 0x0000000504057221 */ /* 0x000fc80000000000 */
[----:B------:R-:W-:-:S04]  /*0370*/  FADD R6, R5, R6 ;  /* 0x0000000605067221 */ /* 0x000fc80000000000 */
[----:B------:R-:W-:-:S05]  /*0380*/  FADD R7, R6, R7 ;  /* 0x0000000706077221 */ /* 0x000fca0000000000 */
[----:B------:R-:W-:Y:S01]  /*0390*/  STG.E desc[UR6][R2.64], R7 ;  /* 0x0000000702007986 */ /* 0x000fe2000c101906 */
[----:B------:R-:W-:Y:S05]  /*03a0*/  EXIT ;  /* 0x000000000000794d */ /* 0x000fea0003800000 */
.L_x_3:
[----:B------:R-:W-:-:S00]  /*03b0*/  BRA `(.L_x_3) ;  /* 0xfffffffc00fc7947 */ /* 0x000fc0000383ffff */
[----:B------:R-:W-:-:S00]  /*03c0*/  NOP ;  /* 0x0000000000007918 */ /* 0x000fc00000000000 */
        /* <DEDUP_REMOVED lines=11> */
.L_x_5:


//--------------------- .text._Z8baselinePfS_i    --------------------------
	.section	.text._Z8baselinePfS_i,"ax",@progbits
	.align	128
        .global         _Z8baselinePfS_i
        .type           _Z8baselinePfS_i,@function
        .size           _Z8baselinePfS_i,(.L_x_6 - _Z8baselinePfS_i)
        .other          _Z8baselinePfS_i,@"STO_CUDA_ENTRY STV_DEFAULT"
_Z8baselinePfS_i:
.text._Z8baselinePfS_i:
[----:B------:R-:W-:Y:S01]  /*0000*/  LDC R1, c[0x0][0x37c] ;  /* 0x0000df00ff017b82 */ /* 0x000fe20000000800 */
[----:B------:R-:W0:Y:S07]  /*0010*/  S2R R0, SR_TID.X ;  /* 0x0000000000007919 */ /* 0x000e2e0000002100 */
[----:B------:R-:W0:Y:S01]  /*0020*/  S2UR UR4, SR_CTAID.X ;  /* 0x00000000000479c3 */ /* 0x000e220000002500 */
[----:B------:R-:W1:Y:S07]  /*0030*/  LDCU UR5, c[0x0][0x390] ;  /* 0x00007200ff0577ac */ /* 0x000e6e0008000800 */
[----:B------:R-:W0:Y:S02]  /*0040*/  LDC R5, c[0x0][0x360] ;  /* 0x0000d800ff057b82 */ /* 0x000e240000000800 */
[----:B0-----:R-:W-:-:S05]  /*0050*/  IMAD R5, R5, UR4, R0 ;  /* 0x0000000405057c24 */ /* 0x001fca000f8e0200 */
[----:B-1----:R-:W-:-:S13]  /*0060*/  ISETP.GE.AND P0, PT, R5, UR5, PT ;  /* 0x0000000505007c0c */ /* 0x002fda000bf06270 */
[----:B------:R-:W-:Y:S05]  /*0070*/  @P0 EXIT ;  /* 0x000000000000094d */ /* 0x000fea0003800000 */
[----:B------:R-:W0:Y:S01]  /*0080*/  LDC.64 R2, c[0x0][0x380] ;  /* 0x0000e000ff027b82 */ /* 0x000e220000000a00 */
[----:B------:R-:W1:Y:S01]  /*0090*/  LDCU.64 UR4, c[0x0][0x358] ;  /* 0x00006b00ff0477ac */ /* 0x000e620008000a00 */
[----:B0-----:R-:W-:-:S06]  /*00a0*/  IMAD.WIDE R2, R5, 0x4, R2 ;  /* 0x0000000405027825 */ /* 0x001fcc00078e0202 */
[----:B-1----:R-:W2:Y:S01]  /*00b0*/  LDG.E R3, desc[UR4][R2.64] ;  /* 0x0000000402037981 */ /* 0x002ea2000c1e1900 */
[----:B------:R-:W2:Y:S03]  /*00c0*/  LDC.64 R4, c[0x0][0x388] ;  /* 0x0000e200ff047b82 */ /* 0x000ea60000000a00 */
[----:B--2---:R-:W-:Y:S01]  /*00d0*/  REDG.E.ADD.F32.FTZ.RN.STRONG.GPU desc[UR4][R4.64], R3 ;  /* 0x00000003040079a6 */ /* 0x004fe2000c12f304 */
[----:B------:R-:W-:Y:S05]  /*00e0*/  EXIT ;  /* 0x000000000000794d */ /* 0x000fea0003800000 */
.L_x_4:
        /* <DEDUP_REMOVED lines=9> */
.L_x_6:


//--------------------- .nv.shared._Z6reducePfS_i --------------------------
	.section	.nv.shared._Z6reducePfS_i,"aw",@nobits
	.sectionflags	@""
	.align	4
.nv.shared._Z6reducePfS_i:
	.zero		1056


//--------------------- .nv.shared.reserved.0     --------------------------
	.section	.nv.shared.reserved.0,"aw",@nobits
	.weak		__nv_reservedSMEM_offset_0_alias
	.size		__nv_reservedSMEM_offset_0_alias, 0, 64
	.other		__nv_reservedSMEM_offset_0_alias,@"STO_CUDA_RESERVED_SHARED STV_DEFAULT"
__nv_reservedSMEM_offset_0_alias:
	.zero		0
	.zero		64


//--------------------- .nv.constant0._Z6reducePfS_i --------------------------
	.section	.nv.constant0._Z6reducePfS_i,"a",@progbits
	.sectionflags	@""
	.align	4
.nv.constant0._Z6reducePfS_i:
	.zero		916


//--------------------- .nv.constant0._Z8baselinePfS_i --------------------------
	.section	.nv.constant0._Z8baselinePfS_i,"a",@progbits
	.sectionflags	@""
	.align	4
.nv.constant0._Z8baselinePfS_i:
	.zero		916


//--------------------- SYMBOLS --------------------------

	.type		.nv.reservedSmem.offset0,@object
	.size		.nv.reservedSmem.offset0,0x4
	.type		.nv.reservedSmem.cap,@object
	.size		.nv.reservedSmem.cap,0x4
